//
// Generated by NVIDIA NVVM Compiler
//
// Compiler Build ID: CL-36424714
// Cuda compilation tools, release 13.0, V13.0.88
// Based on NVVM 20.0.0
//

.version 9.0
.target sm_100
.address_size 64

	// .globl	_Z21Kernel_initializationiiiPfS_S_S_S_S_S_fS_S_S_ffffff

.visible .entry _Z21Kernel_initializationiiiPfS_S_S_S_S_S_fS_S_S_ffffff(
	.param .u32 _Z21Kernel_initializationiiiPfS_S_S_S_S_S_fS_S_S_ffffff_param_0,
	.param .u32 _Z21Kernel_initializationiiiPfS_S_S_S_S_S_fS_S_S_ffffff_param_1,
	.param .u32 _Z21Kernel_initializationiiiPfS_S_S_S_S_S_fS_S_S_ffffff_param_2,
	.param .u64 .ptr .align 1 _Z21Kernel_initializationiiiPfS_S_S_S_S_S_fS_S_S_ffffff_param_3,
	.param .u64 .ptr .align 1 _Z21Kernel_initializationiiiPfS_S_S_S_S_S_fS_S_S_ffffff_param_4,
	.param .u64 .ptr .align 1 _Z21Kernel_initializationiiiPfS_S_S_S_S_S_fS_S_S_ffffff_param_5,
	.param .u64 .ptr .align 1 _Z21Kernel_initializationiiiPfS_S_S_S_S_S_fS_S_S_ffffff_param_6,
	.param .u64 .ptr .align 1 _Z21Kernel_initializationiiiPfS_S_S_S_S_S_fS_S_S_ffffff_param_7,
	.param .u64 .ptr .align 1 _Z21Kernel_initializationiiiPfS_S_S_S_S_S_fS_S_S_ffffff_param_8,
	.param .u64 .ptr .align 1 _Z21Kernel_initializationiiiPfS_S_S_S_S_S_fS_S_S_ffffff_param_9,
	.param .f32 _Z21Kernel_initializationiiiPfS_S_S_S_S_S_fS_S_S_ffffff_param_10,
	.param .u64 .ptr .align 1 _Z21Kernel_initializationiiiPfS_S_S_S_S_S_fS_S_S_ffffff_param_11,
	.param .u64 .ptr .align 1 _Z21Kernel_initializationiiiPfS_S_S_S_S_S_fS_S_S_ffffff_param_12,
	.param .u64 .ptr .align 1 _Z21Kernel_initializationiiiPfS_S_S_S_S_S_fS_S_S_ffffff_param_13,
	.param .f32 _Z21Kernel_initializationiiiPfS_S_S_S_S_S_fS_S_S_ffffff_param_14,
	.param .f32 _Z21Kernel_initializationiiiPfS_S_S_S_S_S_fS_S_S_ffffff_param_15,
	.param .f32 _Z21Kernel_initializationiiiPfS_S_S_S_S_S_fS_S_S_ffffff_param_16,
	.param .f32 _Z21Kernel_initializationiiiPfS_S_S_S_S_S_fS_S_S_ffffff_param_17,
	.param .f32 _Z21Kernel_initializationiiiPfS_S_S_S_S_S_fS_S_S_ffffff_param_18,
	.param .f32 _Z21Kernel_initializationiiiPfS_S_S_S_S_S_fS_S_S_ffffff_param_19
)
{
	.reg .b32 	%r<18>;
	.reg .b32 	%f<23>;
	.reg .b64 	%rd<32>;
	.reg .b64 	%fd<17>;

	ld.param.u32 	%r1, [_Z21Kernel_initializationiiiPfS_S_S_S_S_S_fS_S_S_ffffff_param_0];
	ld.param.u32 	%r2, [_Z21Kernel_initializationiiiPfS_S_S_S_S_S_fS_S_S_ffffff_param_1];
	ld.param.u64 	%rd1, [_Z21Kernel_initializationiiiPfS_S_S_S_S_S_fS_S_S_ffffff_param_3];
	ld.param.u64 	%rd2, [_Z21Kernel_initializationiiiPfS_S_S_S_S_S_fS_S_S_ffffff_param_4];
	ld.param.u64 	%rd3, [_Z21Kernel_initializationiiiPfS_S_S_S_S_S_fS_S_S_ffffff_param_5];
	ld.param.u64 	%rd4, [_Z21Kernel_initializationiiiPfS_S_S_S_S_S_fS_S_S_ffffff_param_6];
	ld.param.u64 	%rd5, [_Z21Kernel_initializationiiiPfS_S_S_S_S_S_fS_S_S_ffffff_param_7];
	ld.param.u64 	%rd6, [_Z21Kernel_initializationiiiPfS_S_S_S_S_S_fS_S_S_ffffff_param_8];
	ld.param.u64 	%rd7, [_Z21Kernel_initializationiiiPfS_S_S_S_S_S_fS_S_S_ffffff_param_9];
	ld.param.f32 	%f1, [_Z21Kernel_initializationiiiPfS_S_S_S_S_S_fS_S_S_ffffff_param_10];
	ld.param.u64 	%rd8, [_Z21Kernel_initializationiiiPfS_S_S_S_S_S_fS_S_S_ffffff_param_11];
	ld.param.u64 	%rd9, [_Z21Kernel_initializationiiiPfS_S_S_S_S_S_fS_S_S_ffffff_param_12];
	ld.param.u64 	%rd10, [_Z21Kernel_initializationiiiPfS_S_S_S_S_S_fS_S_S_ffffff_param_13];
	ld.param.f32 	%f2, [_Z21Kernel_initializationiiiPfS_S_S_S_S_S_fS_S_S_ffffff_param_14];
	ld.param.f32 	%f3, [_Z21Kernel_initializationiiiPfS_S_S_S_S_S_fS_S_S_ffffff_param_15];
	ld.param.f32 	%f4, [_Z21Kernel_initializationiiiPfS_S_S_S_S_S_fS_S_S_ffffff_param_16];
	ld.param.f32 	%f5, [_Z21Kernel_initializationiiiPfS_S_S_S_S_S_fS_S_S_ffffff_param_17];
	ld.param.f32 	%f6, [_Z21Kernel_initializationiiiPfS_S_S_S_S_S_fS_S_S_ffffff_param_18];
	ld.param.f32 	%f7, [_Z21Kernel_initializationiiiPfS_S_S_S_S_S_fS_S_S_ffffff_param_19];
	cvta.to.global.u64 	%rd11, %rd10;
	cvta.to.global.u64 	%rd12, %rd9;
	cvta.to.global.u64 	%rd13, %rd8;
	cvta.to.global.u64 	%rd14, %rd7;
	cvta.to.global.u64 	%rd15, %rd6;
	cvta.to.global.u64 	%rd16, %rd5;
	cvta.to.global.u64 	%rd17, %rd4;
	cvta.to.global.u64 	%rd18, %rd3;
	cvta.to.global.u64 	%rd19, %rd2;
	cvta.to.global.u64 	%rd20, %rd1;
	mov.u32 	%r3, %ntid.x;
	mov.u32 	%r4, %ctaid.x;
	mov.u32 	%r5, %tid.x;
	mad.lo.s32 	%r6, %r3, %r4, %r5;
	mov.u32 	%r7, %ntid.y;
	mov.u32 	%r8, %ctaid.y;
	mov.u32 	%r9, %tid.y;
	mad.lo.s32 	%r10, %r7, %r8, %r9;
	mov.u32 	%r11, %ntid.z;
	mov.u32 	%r12, %ctaid.z;
	mov.u32 	%r13, %tid.z;
	mad.lo.s32 	%r14, %r11, %r12, %r13;
	mad.lo.s32 	%r15, %r2, %r14, %r10;
	mad.lo.s32 	%r16, %r15, %r1, %r6;
	mul.wide.s32 	%rd21, %r16, 4;
	add.s64 	%rd22, %rd20, %rd21;
	ld.global.f32 	%f8, [%rd22];
	mul.f32 	%f9, %f1, %f8;
	add.s64 	%rd23, %rd19, %rd21;
	st.global.f32 	[%rd23], %f9;
	ld.global.f32 	%f10, [%rd22];
	mul.f32 	%f11, %f1, %f10;
	add.s64 	%rd24, %rd18, %rd21;
	st.global.f32 	[%rd24], %f11;
	ld.global.f32 	%f12, [%rd22];
	mul.f32 	%f13, %f1, %f12;
	add.s64 	%rd25, %rd17, %rd21;
	st.global.f32 	[%rd25], %f13;
	add.s64 	%rd26, %rd16, %rd21;
	mov.b32 	%r17, 0;
	st.global.u32 	[%rd26], %r17;
	add.s64 	%rd27, %rd15, %rd21;
	st.global.u32 	[%rd27], %r17;
	add.s64 	%rd28, %rd14, %rd21;
	st.global.u32 	[%rd28], %r17;
	ld.global.f32 	%f14, [%rd22];
	mul.f32 	%f15, %f2, %f14;
	cvt.f64.f32 	%fd1, %f15;
	cvt.f64.f32 	%fd2, %f14;
	mov.f64 	%fd3, 0d3FF0000000000000;
	sub.f64 	%fd4, %fd3, %fd2;
	cvt.f64.f32 	%fd5, %f5;
	fma.rn.f64 	%fd6, %fd4, %fd5, %fd1;
	cvt.rn.f32.f64 	%f16, %fd6;
	add.s64 	%rd29, %rd13, %rd21;
	st.global.f32 	[%rd29], %f16;
	ld.global.f32 	%f17, [%rd22];
	mul.f32 	%f18, %f3, %f17;
	cvt.f64.f32 	%fd7, %f18;
	cvt.f64.f32 	%fd8, %f17;
	sub.f64 	%fd9, %fd3, %fd8;
	cvt.f64.f32 	%fd10, %f6;
	fma.rn.f64 	%fd11, %fd9, %fd10, %fd7;
	cvt.rn.f32.f64 	%f19, %fd11;
	add.s64 	%rd30, %rd12, %rd21;
	st.global.f32 	[%rd30], %f19;
	ld.global.f32 	%f20, [%rd22];
	mul.f32 	%f21, %f4, %f20;
	cvt.f64.f32 	%fd12, %f21;
	cvt.f64.f32 	%fd13, %f20;
	sub.f64 	%fd14, %fd3, %fd13;
	cvt.f64.f32 	%fd15, %f7;
	fma.rn.f64 	%fd16, %fd14, %fd15, %fd12;
	cvt.rn.f32.f64 	%f22, %fd16;
	add.s64 	%rd31, %rd11, %rd21;
	st.global.f32 	[%rd31], %f22;
	ret;

}


// ===== COMPILED SASS (sm_100) =====

	.target	sm_100

	.elftype	@"ET_EXEC"


//--------------------- .note.nv.tkinfo           --------------------------
	.section	.note.nv.tkinfo,"",@"SHT_NOTE"
	.sectionflags	@"SHF_NOTE_NV_TKINFO"
	.tkinfo
        /*0018*/ 	.word	0x00000002
        /*0030*/ 	.string	""
        /*0030*/ 	.string	"ptxas"
        /*0030*/ 	.string	"Cuda compilation tools, release 13.0, V13.0.88"
        /*0030*/ 	.string	"Build cuda_13.0.r13.0/compiler.36424714_0"
        /*0030*/ 	.string	"-arch sm_100 -m 64 "



//--------------------- .note.nv.cuinfo           --------------------------
	.section	.note.nv.cuinfo,"",@"SHT_NOTE"
	.sectionflags	@"SHF_NOTE_NV_CUINFO"
        /*0018*/ 	.short	0x0002
        /*001a*/ 	.short	0x0064
        /*001c*/ 	.short	0x0082
	.zero		2


//--------------------- .nv.info                  --------------------------
	.section	.nv.info,"",@"SHT_CUDA_INFO"
	.align	4


	//----- nvinfo : EIATTR_REGCOUNT
	.align		4
        /*0000*/ 	.byte	0x04, 0x2f
        /*0002*/ 	.short	(.L_1 - .L_0)
	.align		4
.L_0:
        /*0004*/ 	.word	index@(_Z21Kernel_initializationiiiPfS_S_S_S_S_S_fS_S_S_ffffff)
        /*0008*/ 	.word	0x00000018


	//----- nvinfo : EIATTR_FRAME_SIZE
	.align		4
.L_1:
        /*000c*/ 	.byte	0x04, 0x11
        /*000e*/ 	.short	(.L_3 - .L_2)
	.align		4
.L_2:
        /*0010*/ 	.word	index@(_Z21Kernel_initializationiiiPfS_S_S_S_S_S_fS_S_S_ffffff)
        /*0014*/ 	.word	0x00000000


	//----- nvinfo : EIATTR_MIN_STACK_SIZE
	.align		4
.L_3:
        /*0018*/ 	.byte	0x04, 0x12
        /*001a*/ 	.short	(.L_5 - .L_4)
	.align		4
.L_4:
        /*001c*/ 	.word	index@(_Z21Kernel_initializationiiiPfS_S_S_S_S_S_fS_S_S_ffffff)
        /*0020*/ 	.word	0x00000000
.L_5:


//--------------------- .nv.compat                --------------------------
	.section	.nv.compat,"",@"SHT_CUDA_COMPAT_INFO"
	.align	4
        /*0000*/ 	.byte	0x02, 0x09, 0x00, 0x00, 0x02, 0x02, 0x01, 0x00, 0x02, 0x05, 0x05, 0x00, 0x03, 0x07, 0x01, 0x01
        /*0010*/ 	.byte	0x02, 0x03, 0x00, 0x00, 0x02, 0x06, 0x01, 0x00, 0x04, 0x0b, 0x08, 0x00, 0x01, 0x00, 0x00, 0x00
        /*0020*/ 	.byte	0x00, 0x00, 0x00, 0x00


//--------------------- .nv.info._Z21Kernel_initializationiiiPfS_S_S_S_S_S_fS_S_S_ffffff --------------------------
	.section	.nv.info._Z21Kernel_initializationiiiPfS_S_S_S_S_S_fS_S_S_ffffff,"",@"SHT_CUDA_INFO"
	.sectionflags	@""
	.align	4


	//----- nvinfo : EIATTR_CUDA_API_VERSION
	.align		4
        /*0000*/ 	.byte	0x04, 0x37
        /*0002*/ 	.short	(.L_7 - .L_6)
.L_6:
        /*0004*/ 	.word	0x00000082


	//----- nvinfo : EIATTR_KPARAM_INFO
	.align		4
.L_7:
        /*0008*/ 	.byte	0x04, 0x17
        /*000a*/ 	.short	(.L_9 - .L_8)
.L_8:
        /*000c*/ 	.word	0x00000000
        /*0010*/ 	.short	0x0013
        /*0012*/ 	.short	0x007c
        /*0014*/ 	.byte	0x00, 0xf0, 0x11, 0x00


	//----- nvinfo : EIATTR_KPARAM_INFO
	.align		4
.L_9:
        /*0018*/ 	.byte	0x04, 0x17
        /*001a*/ 	.short	(.L_11 - .L_10)
.L_10:
        /*001c*/ 	.word	0x00000000
        /*0020*/ 	.short	0x0012
        /*0022*/ 	.short	0x0078
        /*0024*/ 	.byte	0x00, 0xf0, 0x11, 0x00


	//----- nvinfo : EIATTR_KPARAM_INFO
	.align		4
.L_11:
        /*0028*/ 	.byte	0x04, 0x17
        /*002a*/ 	.short	(.L_13 - .L_12)
.L_12:
        /*002c*/ 	.word	0x00000000
        /*0030*/ 	.short	0x0011
        /*0032*/ 	.short	0x0074
        /*0034*/ 	.byte	0x00, 0xf0, 0x11, 0x00


	//----- nvinfo : EIATTR_KPARAM_INFO
	.align		4
.L_13:
        /*0038*/ 	.byte	0x04, 0x17
        /*003a*/ 	.short	(.L_15 - .L_14)
.L_14:
        /*003c*/ 	.word	0x00000000
        /*0040*/ 	.short	0x0010
        /*0042*/ 	.short	0x0070
        /*0044*/ 	.byte	0x00, 0xf0, 0x11, 0x00


	//----- nvinfo : EIATTR_KPARAM_INFO
	.align		4
.L_15:
        /*0048*/ 	.byte	0x04, 0x17
        /*004a*/ 	.short	(.L_17 - .L_16)
.L_16:
        /*004c*/ 	.word	0x00000000
        /*0050*/ 	.short	0x000f
        /*0052*/ 	.short	0x006c
        /*0054*/ 	.byte	0x00, 0xf0, 0x11, 0x00


	//----- nvinfo : EIATTR_KPARAM_INFO
	.align		4
.L_17:
        /*0058*/ 	.byte	0x04, 0x17
        /*005a*/ 	.short	(.L_19 - .L_18)
.L_18:
        /*005c*/ 	.word	0x00000000
        /*0060*/ 	.short	0x000e
        /*0062*/ 	.short	0x0068
        /*0064*/ 	.byte	0x00, 0xf0, 0x11, 0x00


	//----- nvinfo : EIATTR_KPARAM_INFO
	.align		4
.L_19:
        /*0068*/ 	.byte	0x04, 0x17
        /*006a*/ 	.short	(.L_21 - .L_20)
.L_20:
        /*006c*/ 	.word	0x00000000
        /*0070*/ 	.short	0x000d
        /*0072*/ 	.short	0x0060
        /*0074*/ 	.byte	0x00, 0xf5, 0x21, 0x00


	//----- nvinfo : EIATTR_KPARAM_INFO
	.align		4
.L_21:
        /*0078*/ 	.byte	0x04, 0x17
        /*007a*/ 	.short	(.L_23 - .L_22)
.L_22:
        /*007c*/ 	.word	0x00000000
        /*0080*/ 	.short	0x000c
        /*0082*/ 	.short	0x0058
        /*0084*/ 	.byte	0x00, 0xf5, 0x21, 0x00


	//----- nvinfo : EIATTR_KPARAM_INFO
	.align		4
.L_23:
        /*0088*/ 	.byte	0x04, 0x17
        /*008a*/ 	.short	(.L_25 - .L_24)
.L_24:
        /*008c*/ 	.word	0x00000000
        /*0090*/ 	.short	0x000b
        /*0092*/ 	.short	0x0050
        /*0094*/ 	.byte	0x00, 0xf5, 0x21, 0x00


	//----- nvinfo : EIATTR_KPARAM_INFO
	.align		4
.L_25:
        /*0098*/ 	.byte	0x04, 0x17
        /*009a*/ 	.short	(.L_27 - .L_26)
.L_26:
        /*009c*/ 	.word	0x00000000
        /*00a0*/ 	.short	0x000a
        /*00a2*/ 	.short	0x0048
        /*00a4*/ 	.byte	0x00, 0xf0, 0x11, 0x00


	//----- nvinfo : EIATTR_KPARAM_INFO
	.align		4
.L_27:
        /*00a8*/ 	.byte	0x04, 0x17
        /*00aa*/ 	.short	(.L_29 - .L_28)
.L_28:
        /*00ac*/ 	.word	0x00000000
        /*00b0*/ 	.short	0x0009
        /*00b2*/ 	.short	0x0040
        /*00b4*/ 	.byte	0x00, 0xf5, 0x21, 0x00


	//----- nvinfo : EIATTR_KPARAM_INFO
	.align		4
.L_29:
        /*00b8*/ 	.byte	0x04, 0x17
        /*00ba*/ 	.short	(.L_31 - .L_30)
.L_30:
        /*00bc*/ 	.word	0x00000000
        /*00c0*/ 	.short	0x0008
        /*00c2*/ 	.short	0x0038
        /*00c4*/ 	.byte	0x00, 0xf5, 0x21, 0x00


	//----- nvinfo : EIATTR_KPARAM_INFO
	.align		4
.L_31:
        /*00c8*/ 	.byte	0x04, 0x17
        /*00ca*/ 	.short	(.L_33 - .L_32)
.L_32:
        /*00cc*/ 	.word	0x00000000
        /*00d0*/ 	.short	0x0007
        /*00d2*/ 	.short	0x0030
        /*00d4*/ 	.byte	0x00, 0xf5, 0x21, 0x00


	//----- nvinfo : EIATTR_KPARAM_INFO
	.align		4
.L_33:
        /*00d8*/ 	.byte	0x04, 0x17
        /*00da*/ 	.short	(.L_35 - .L_34)
.L_34:
        /*00dc*/ 	.word	0x00000000
        /*00e0*/ 	.short	0x0006
        /*00e2*/ 	.short	0x0028
        /*00e4*/ 	.byte	0x00, 0xf5, 0x21, 0x00


	//----- nvinfo : EIATTR_KPARAM_INFO
	.align		4
.L_35:
        /*00e8*/ 	.byte	0x04, 0x17
        /*00ea*/ 	.short	(.L_37 - .L_36)
.L_36:
        /*00ec*/ 	.word	0x00000000
        /*00f0*/ 	.short	0x0005
        /*00f2*/ 	.short	0x0020
        /*00f4*/ 	.byte	0x00, 0xf5, 0x21, 0x00


	//----- nvinfo : EIATTR_KPARAM_INFO
	.align		4
.L_37:
        /*00f8*/ 	.byte	0x04, 0x17
        /*00fa*/ 	.short	(.L_39 - .L_38)
.L_38:
        /*00fc*/ 	.word	0x00000000
        /*0100*/ 	.short	0x0004
        /*0102*/ 	.short	0x0018
        /*0104*/ 	.byte	0x00, 0xf5, 0x21, 0x00


	//----- nvinfo : EIATTR_KPARAM_INFO
	.align		4
.L_39:
        /*0108*/ 	.byte	0x04, 0x17
        /*010a*/ 	.short	(.L_41 - .L_40)
.L_40:
        /*010c*/ 	.word	0x00000000
        /*0110*/ 	.short	0x0003
        /*0112*/ 	.short	0x0010
        /*0114*/ 	.byte	0x00, 0xf5, 0x21, 0x00


	//----- nvinfo : EIATTR_KPARAM_INFO
	.align		4
.L_41:
        /*0118*/ 	.byte	0x04, 0x17
        /*011a*/ 	.short	(.L_43 - .L_42)
.L_42:
        /*011c*/ 	.word	0x00000000
        /*0120*/ 	.short	0x0002
        /*0122*/ 	.short	0x0008
        /*0124*/ 	.byte	0x00, 0xf0, 0x11, 0x00


	//----- nvinfo : EIATTR_KPARAM_INFO
	.align		4
.L_43:
        /*0128*/ 	.byte	0x04, 0x17
        /*012a*/ 	.short	(.L_45 - .L_44)
.L_44:
        /*012c*/ 	.word	0x00000000
        /*0130*/ 	.short	0x0001
        /*0132*/ 	.short	0x0004
        /*0134*/ 	.byte	0x00, 0xf0, 0x11, 0x00


	//----- nvinfo : EIATTR_KPARAM_INFO
	.align		4
.L_45:
        /*0138*/ 	.byte	0x04, 0x17
        /*013a*/ 	.short	(.L_47 - .L_46)
.L_46:
        /*013c*/ 	.word	0x00000000
        /*0140*/ 	.short	0x0000
        /*0142*/ 	.short	0x0000
        /*0144*/ 	.byte	0x00, 0xf0, 0x11, 0x00


	//----- nvinfo : EIATTR_SPARSE_MMA_MASK
	.align		4
.L_47:
        /*0148*/ 	.byte	0x03, 0x50
        /*014a*/ 	.short	0x0000


	//----- nvinfo : EIATTR_MAXREG_COUNT
	.align		4
        /*014c*/ 	.byte	0x03, 0x1b
        /*014e*/ 	.short	0x00ff


	//----- nvinfo : EIATTR_MERCURY_ISA_VERSION
	.align		4
        /*0150*/ 	.byte	0x03, 0x5f
        /*0152*/ 	.short	0x0101


	//----- nvinfo : EIATTR_VRC_CTA_INIT_COUNT
	.align		4
        /*0154*/ 	.byte	0x02, 0x4a
	.zero		1
	.zero		1


	//----- nvinfo : EIATTR_EXIT_INSTR_OFFSETS
	.align		4
        /*0158*/ 	.byte	0x04, 0x1c
        /*015a*/ 	.short	(.L_49 - .L_48)


	//   ....[0]....
.L_48:
        /*015c*/ 	.word	0x000004f0


	//----- nvinfo : EIATTR_CBANK_PARAM_SIZE
	.align		4
.L_49:
        /*0160*/ 	.byte	0x03, 0x19
        /*0162*/ 	.short	0x0080


	//----- nvinfo : EIATTR_PARAM_CBANK
	.align		4
        /*0164*/ 	.byte	0x04, 0x0a
        /*0166*/ 	.short	(.L_51 - .L_50)
	.align		4
.L_50:
        /*0168*/ 	.word	index@(.nv.constant0._Z21Kernel_initializationiiiPfS_S_S_S_S_S_fS_S_S_ffffff)
        /*016c*/ 	.short	0x0380
        /*016e*/ 	.short	0x0080


	//----- nvinfo : EIATTR_SW_WAR
	.align		4
.L_51:
        /*0170*/ 	.byte	0x04, 0x36
        /*0172*/ 	.short	(.L_53 - .L_52)
.L_52:
        /*0174*/ 	.word	0x00000008
.L_53:


//--------------------- .nv.callgraph             --------------------------
	.section	.nv.callgraph,"",@"SHT_CUDA_CALLGRAPH"
	.align	4
	.sectionentsize	8
	.align		4
        /*0000*/ 	.word	0x00000000
	.align		4
        /*0004*/ 	.word	0xffffffff
	.align		4
        /*0008*/ 	.word	0x00000000
	.align		4
        /*000c*/ 	.word	0xfffffffe
	.align		4
        /*0010*/ 	.word	0x00000000
	.align		4
        /*0014*/ 	.word	0xfffffffd
	.align		4
        /*0018*/ 	.word	0x00000000
	.align		4
        /*001c*/ 	.word	0xfffffffc


//--------------------- .text._Z21Kernel_initializationiiiPfS_S_S_S_S_S_fS_S_S_ffffff --------------------------
	.section	.text._Z21Kernel_initializationiiiPfS_S_S_S_S_S_fS_S_S_ffffff,"ax",@progbits
	.align	128
        .global         _Z21Kernel_initializationiiiPfS_S_S_S_S_S_fS_S_S_ffffff
        .type           _Z21Kernel_initializationiiiPfS_S_S_S_S_S_fS_S_S_ffffff,@function
        .size           _Z21Kernel_initializationiiiPfS_S_S_S_S_S_fS_S_S_ffffff,(.L_x_1 - _Z21Kernel_initializationiiiPfS_S_S_S_S_S_fS_S_S_ffffff)
        .other          _Z21Kernel_initializationiiiPfS_S_S_S_S_S_fS_S_S_ffffff,@"STO_CUDA_ENTRY STV_DEFAULT"
_Z21Kernel_initializationiiiPfS_S_S_S_S_S_fS_S_S_ffffff:
.text._Z21Kernel_initializationiiiPfS_S_S_S_S_S_fS_S_S_ffffff:
[----:B------:R-:W-:Y:S01]  /*0000*/  LDC R1, c[0x0][0x37c] ;  /* 0x0000df00ff017b82 */ /* 0x000fe20000000800 */
[----:B------:R-:W0:Y:S01]  /*0010*/  S2R R4, SR_CTAID.Y ;  /* 0x0000000000047919 */ /* 0x000e220000002600 */
[----:B------:R-:W1:Y:S06]  /*0020*/  LDCU UR6, c[0x0][0x360] ;  /* 0x00006c00ff0677ac */ /* 0x000e6c0008000800 */
[----:B------:R-:W2:Y:S01]  /*0030*/  LDC.64 R2, c[0x0][0x390] ;  /* 0x0000e400ff027b82 */ /* 0x000ea20000000a00 */
[----:B------:R-:W0:Y:S01]  /*0040*/  S2R R5, SR_TID.Y ;  /* 0x0000000000057919 */ /* 0x000e220000002200 */
[----:B------:R-:W0:Y:S01]  /*0050*/  LDCU UR4, c[0x0][0x364] ;  /* 0x00006c80ff0477ac */ /* 0x000e220008000800 */
[----:B------:R-:W3:Y:S01]  /*0060*/  S2R R6, SR_CTAID.Z ;  /* 0x0000000000067919 */ /* 0x000ee20000002700 */
[----:B------:R-:W3:Y:S04]  /*0070*/  LDCU UR7, c[0x0][0x368] ;  /* 0x00006d00ff0777ac */ /* 0x000ee80008000800 */
[----:B------:R-:W4:Y:S01]  /*0080*/  LDC.64 R10, c[0x0][0x3b0] ;  /* 0x0000ec00ff0a7b82 */ /* 0x000f220000000a00 */
[----:B------:R-:W3:Y:S01]  /*0090*/  S2R R9, SR_TID.Z ;  /* 0x0000000000097919 */ /* 0x000ee20000002300 */
[----:B------:R-:W5:Y:S01]  /*00a0*/  LDCU.64 UR8, c[0x0][0x380] ;  /* 0x00007000ff0877ac */ /* 0x000f620008000a00 */
[----:B------:R-:W1:Y:S05]  /*00b0*/  S2R R0, SR_CTAID.X ;  /* 0x0000000000007919 */ /* 0x000e6a0000002500 */
[----:B------:R-:W4:Y:S01]  /*00c0*/  LDC.64 R12, c[0x0][0x3b8] ;  /* 0x0000ee00ff0c7b82 */ /* 0x000f220000000a00 */
[----:B------:R-:W1:Y:S07]  /*00d0*/  S2R R7, SR_TID.X ;  /* 0x0000000000077919 */ /* 0x000e6e0000002100 */
[----:B------:R-:W4:Y:S01]  /*00e0*/  LDC.64 R14, c[0x0][0x3c0] ;  /* 0x0000f000ff0e7b82 */ /* 0x000f220000000a00 */
[----:B0-----:R-:W-:Y:S01]  /*00f0*/  IMAD R4, R4, UR4, R5 ;  /* 0x0000000404047c24 */ /* 0x001fe2000f8e0205 */
[----:B------:R-:W0:Y:S01]  /*0100*/  LDCU.64 UR4, c[0x0][0x358] ;  /* 0x00006b00ff0477ac */ /* 0x000e220008000a00 */
[----:B---3--:R-:W-:-:S04]  /*0110*/  IMAD R5, R6, UR7, R9 ;  /* 0x0000000706057c24 */ /* 0x008fc8000f8e0209 */
[----:B-----5:R-:W-:Y:S02]  /*0120*/  IMAD R5, R5, UR9, R4 ;  /* 0x0000000905057c24 */ /* 0x020fe4000f8e0204 */
[----:B-1----:R-:W-:Y:S01]  /*0130*/  IMAD R0, R0, UR6, R7 ;  /* 0x0000000600007c24 */ /* 0x002fe2000f8e0207 */
[----:B------:R-:W1:Y:S03]  /*0140*/  LDCU UR6, c[0x0][0x3c8] ;  /* 0x00007900ff0677ac */ /* 0x000e660008000800 */
[----:B------:R-:W-:Y:S01]  /*0150*/  IMAD R0, R5, UR8, R0 ;  /* 0x0000000805007c24 */ /* 0x000fe2000f8e0200 */
[----:B------:R-:W3:Y:S01]  /*0160*/  LDCU.128 UR8, c[0x0][0x3f0] ;  /* 0x00007e00ff0877ac */ /* 0x000ee20008000c00 */
[----:B------:R-:W5:Y:S02]  /*0170*/  LDC.64 R4, c[0x0][0x398] ;  /* 0x0000e600ff047b82 */ /* 0x000f640000000a00 */
[----:B--2---:R-:W-:-:S05]  /*0180*/  IMAD.WIDE R2, R0, 0x4, R2 ;  /* 0x0000000400027825 */ /* 0x004fca00078e0202 */
[----:B0-----:R-:W1:Y:S01]  /*0190*/  LDG.E R6, desc[UR4][R2.64] ;  /* 0x0000000402067981 */ /* 0x001e62000c1e1900 */
[----:B-----5:R-:W-:-:S04]  /*01a0*/  IMAD.WIDE R4, R0, 0x4, R4 ;  /* 0x0000000400047825 */ /* 0x020fc800078e0204 */
[----:B-1----:R-:W-:Y:S02]  /*01b0*/  FMUL R17, R6, UR6 ;  /* 0x0000000606117c20 */ /* 0x002fe40008400000 */
[----:B------:R-:W0:Y:S03]  /*01c0*/  LDC.64 R6, c[0x0][0x3a0] ;  /* 0x0000e800ff067b82 */ /* 0x000e260000000a00 */
[----:B------:R1:W-:Y:S04]  /*01d0*/  STG.E desc[UR4][R4.64], R17 ;  /* 0x0000001104007986 */ /* 0x0003e8000c101904 */
[----:B------:R-:W2:Y:S01]  /*01e0*/  LDG.E R8, desc[UR4][R2.64] ;  /* 0x0000000402087981 */ /* 0x000ea2000c1e1900 */
[----:B0-----:R-:W-:-:S04]  /*01f0*/  IMAD.WIDE R6, R0, 0x4, R6 ;  /* 0x0000000400067825 */ /* 0x001fc800078e0206 */
[----:B--2---:R-:W-:Y:S02]  /*0200*/  FMUL R19, R8, UR6 ;  /* 0x0000000608137c20 */ /* 0x004fe40008400000 */
[----:B------:R-:W1:Y:S03]  /*0210*/  LDC.64 R8, c[0x0][0x3a8] ;  /* 0x0000ea00ff087b82 */ /* 0x000e660000000a00 */
[----:B------:R-:W-:Y:S04]  /*0220*/  STG.E desc[UR4][R6.64], R19 ;  /* 0x0000001306007986 */ /* 0x000fe8000c101904 */
[----:B------:R-:W2:Y:S01]  /*0230*/  LDG.E R16, desc[UR4][R2.64] ;  /* 0x0000000402107981 */ /* 0x000ea2000c1e1900 */
[----:B-1----:R-:W-:-:S04]  /*0240*/  IMAD.WIDE R4, R0, 0x4, R8 ;  /* 0x0000000400047825 */ /* 0x002fc800078e0208 */
[----:B----4-:R-:W-:-:S04]  /*0250*/  IMAD.WIDE R8, R0, 0x4, R10 ;  /* 0x0000000400087825 */ /* 0x010fc800078e020a */
[----:B------:R-:W-:-:S04]  /*0260*/  IMAD.WIDE R10, R0, 0x4, R12 ;  /* 0x00000004000a7825 */ /* 0x000fc800078e020c */
[----:B------:R-:W-:-:S04]  /*0270*/  IMAD.WIDE R12, R0, 0x4, R14 ;  /* 0x00000004000c7825 */ /* 0x000fc800078e020e */
[----:B--2---:R-:W-:Y:S01]  /*0280*/  FMUL R21, R16, UR6 ;  /* 0x0000000610157c20 */ /* 0x004fe20008400000 */
[----:B------:R-:W0:Y:S04]  /*0290*/  LDCU.64 UR6, c[0x0][0x3e8] ;  /* 0x00007d00ff0677ac */ /* 0x000e280008000a00 */
[----:B------:R1:W-:Y:S04]  /*02a0*/  STG.E desc[UR4][R4.64], R21 ;  /* 0x0000001504007986 */ /* 0x0003e8000c101904 */
[----:B------:R-:W-:Y:S04]  /*02b0*/  STG.E desc[UR4][R8.64], RZ ;  /* 0x000000ff08007986 */ /* 0x000fe8000c101904 */
[----:B------:R-:W-:Y:S04]  /*02c0*/  STG.E desc[UR4][R10.64], RZ ;  /* 0x000000ff0a007986 */ /* 0x000fe8000c101904 */
[----:B------:R2:W-:Y:S01]  /*02d0*/  STG.E desc[UR4][R12.64], RZ ;  /* 0x000000ff0c007986 */ /* 0x0005e2000c101904 */
[----:B---3--:R-:W-:Y:S01]  /*02e0*/  F2F.F64.F32 R16, UR9 ;  /* 0x0000000900107d10 */ /* 0x008fe20008201800 */
[----:B-1----:R-:W1:Y:S02]  /*02f0*/  LDC.64 R4, c[0x0][0x3d0] ;  /* 0x0000f400ff047b82 */ /* 0x002e640000000a00 */
[----:B------:R-:W3:Y:S01]  /*0300*/  LDG.E R18, desc[UR4][R2.64] ;  /* 0x0000000402127981 */ /* 0x000ee2000c1e1900 */
[----:B-1----:R-:W-:-:S04]  /*0310*/  IMAD.WIDE R4, R0, 0x4, R4 ;  /* 0x0000000400047825 */ /* 0x002fc800078e0204 */
[----:B---3--:R-:W1:Y:S01]  /*0320*/  F2F.F64.F32 R14, R18 ;  /* 0x00000012000e7310 */ /* 0x008e620000201800 */
[----:B0-----:R-:W-:-:S07]  /*0330*/  FMUL R19, R18, UR6 ;  /* 0x0000000612137c20 */ /* 0x001fce0008400000 */
[----:B------:R-:W0:Y:S01]  /*0340*/  F2F.F64.F32 R6, R19 ;  /* 0x0000001300067310 */ /* 0x000e220000201800 */
[----:B-1----:R-:W-:-:S08]  /*0350*/  DADD R14, -R14, 1 ;  /* 0x3ff000000e0e7429 */ /* 0x002fd00000000100 */
[----:B0-----:R-:W-:Y:S01]  /*0360*/  DFMA R6, R14, R16, R6 ;  /* 0x000000100e06722b */ /* 0x001fe20000000006 */
[----:B--2---:R-:W-:Y:S01]  /*0370*/  F2F.F64.F32 R12, UR10 ;  /* 0x0000000a000c7d10 */ /* 0x004fe20008201800 */
[----:B------:R-:W0:Y:S07]  /*0380*/  LDC.64 R14, c[0x0][0x3d8] ;  /* 0x0000f600ff0e7b82 */ /* 0x000e2e0000000a00 */
[----:B------:R-:W1:Y:S02]  /*0390*/  F2F.F32.F64 R17, R6 ;  /* 0x0000000600117310 */ /* 0x000e640000301000 */
[----:B-1----:R1:W-:Y:S04]  /*03a0*/  STG.E desc[UR4][R4.64], R17 ;  /* 0x0000001104007986 */ /* 0x0023e8000c101904 */
[----:B------:R-:W2:Y:S01]  /*03b0*/  LDG.E R16, desc[UR4][R2.64] ;  /* 0x0000000402107981 */ /* 0x000ea2000c1e1900 */
[----:B0-----:R-:W-:-:S02]  /*03c0*/  IMAD.WIDE R6, R0, 0x4, R14 ;  /* 0x0000000400067825 */ /* 0x001fc400078e020e */
[----:B------:R-:W0:Y:S01]  /*03d0*/  LDC.64 R14, c[0x0][0x3e0] ;  /* 0x0000f800ff0e7b82 */ /* 0x000e220000000a00 */
[----:B--2---:R-:W2:Y:S01]  /*03e0*/  F2F.F64.F32 R10, R16 ;  /* 0x00000010000a7310 */ /* 0x004ea20000201800 */
[----:B------:R-:W-:-:S07]  /*03f0*/  FMUL R18, R16, UR7 ;  /* 0x0000000710127c20 */ /* 0x000fce0008400000 */
[----:B------:R-:W3:Y:S01]  /*0400*/  F2F.F64.F32 R8, R18 ;  /* 0x0000001200087310 */ /* 0x000ee20000201800 */
[----:B--2---:R-:W-:-:S08]  /*0410*/  DADD R10, -R10, 1 ;  /* 0x3ff000000a0a7429 */ /* 0x004fd00000000100 */
[----:B---3--:R-:W-:-:S06]  /*0420*/  DFMA R8, R10, R12, R8 ;  /* 0x0000000c0a08722b */ /* 0x008fcc0000000008 */
[----:B------:R-:W2:Y:S02]  /*0430*/  F2F.F32.F64 R19, R8 ;  /* 0x0000000800137310 */ /* 0x000ea40000301000 */
[----:B--2---:R-:W-:Y:S04]  /*0440*/  STG.E desc[UR4][R6.64], R19 ;  /* 0x0000001306007986 */ /* 0x004fe8000c101904 */
[----:B------:R-:W2:Y:S02]  /*0450*/  LDG.E R2, desc[UR4][R2.64] ;  /* 0x0000000402027981 */ /* 0x000ea4000c1e1900 */
[----:B------:R-:W-:Y:S01]  /*0460*/  F2F.F64.F32 R12, UR11 ;  /* 0x0000000b000c7d10 */ /* 0x000fe20008201800 */
[----:B0-----:R-:W-:-:S07]  /*0470*/  IMAD.WIDE R8, R0, 0x4, R14 ;  /* 0x0000000400087825 */ /* 0x001fce00078e020e */
[----:B--2---:R-:W0:Y:S01]  /*0480*/  F2F.F64.F32 R10, R2 ;  /* 0x00000002000a7310 */ /* 0x004e220000201800 */
[----:B------:R-:W-:-:S07]  /*0490*/  FMUL R16, R2, UR8 ;  /* 0x0000000802107c20 */ /* 0x000fce0008400000 */
[----:B-1----:R-:W1:Y:S01]  /*04a0*/  F2F.F64.F32 R4, R16 ;  /* 0x0000001000047310 */ /* 0x002e620000201800 */
[----:B0-----:R-:W-:-:S08]  /*04b0*/  DADD R10, -R10, 1 ;  /* 0x3ff000000a0a7429 */ /* 0x001fd00000000100 */
[----:B-1----:R-:W-:-:S10]  /*04c0*/  DFMA R4, R10, R12, R4 ;  /* 0x0000000c0a04722b */ /* 0x002fd40000000004 */
[----:B------:R-:W0:Y:S02]  /*04d0*/  F2F.F32.F64 R5, R4 ;  /* 0x0000000400057310 */ /* 0x000e240000301000 */
[----:B0-----:R-:W-:Y:S01]  /*04e0*/  STG.E desc[UR4][R8.64], R5 ;  /* 0x0000000508007986 */ /* 0x001fe2000c101904 */
[----:B------:R-:W-:Y:S05]  /*04f0*/  EXIT ;  /* 0x000000000000794d */ /* 0x000fea0003800000 */
.L_x_0:
[----:B------:R-:W-:-:S00]  /*0500*/  BRA `(.L_x_0) ;  /* 0xfffffffc00fc7947 */ /* 0x000fc0000383ffff */
[----:B------:R-:W-:-:S00]  /*0510*/  NOP ;  /* 0x0000000000007918 */ /* 0x000fc00000000000 */
        /* <DEDUP_REMOVED lines=14> */
.L_x_1:


//--------------------- .nv.shared.reserved.0     --------------------------
	.section	.nv.shared.reserved.0,"aw",@nobits
	.weak		__nv_reservedSMEM_offset_0_alias
	.size		__nv_reservedSMEM_offset_0_alias, 0, 64
	.other		__nv_reservedSMEM_offset_0_alias,@"STO_CUDA_RESERVED_SHARED STV_DEFAULT"
__nv_reservedSMEM_offset_0_alias:
	.zero		0
	.zero		64


//--------------------- .nv.constant0._Z21Kernel_initializationiiiPfS_S_S_S_S_S_fS_S_S_ffffff --------------------------
	.section	.nv.constant0._Z21Kernel_initializationiiiPfS_S_S_S_S_S_fS_S_S_ffffff,"a",@progbits
	.sectionflags	@""
	.align	4
.nv.constant0._Z21Kernel_initializationiiiPfS_S_S_S_S_S_fS_S_S_ffffff:
	.zero		1024


//--------------------- SYMBOLS --------------------------

	.type		.nv.reservedSmem.offset0,@object
	.size		.nv.reservedSmem.offset0,0x4
